//
// Generated by NVIDIA NVVM Compiler
//
// Compiler Build ID: CL-36424714
// Cuda compilation tools, release 13.0, V13.0.88
// Based on NVVM 20.0.0
//

.version 9.0
.target sm_100
.address_size 64

	// .globl	_Z14matrixMulTiledPfS_S_i
// _ZZ14matrixMulTiledPfS_S_iE8shared_A has been demoted
// _ZZ14matrixMulTiledPfS_S_iE8shared_B has been demoted

.visible .entry _Z14matrixMulTiledPfS_S_i(
	.param .u64 .ptr .align 1 _Z14matrixMulTiledPfS_S_i_param_0,
	.param .u64 .ptr .align 1 _Z14matrixMulTiledPfS_S_i_param_1,
	.param .u64 .ptr .align 1 _Z14matrixMulTiledPfS_S_i_param_2,
	.param .u32 _Z14matrixMulTiledPfS_S_i_param_3
)
{
	.reg .pred 	%p<9>;
	.reg .b32 	%r<105>;
	.reg .b32 	%f<368>;
	.reg .b64 	%rd<40>;
	// demoted variable
	.shared .align 4 .b8 _ZZ14matrixMulTiledPfS_S_iE8shared_A[1024];
	// demoted variable
	.shared .align 4 .b8 _ZZ14matrixMulTiledPfS_S_iE8shared_B[1024];
	ld.param.u32 	%r32, [_Z14matrixMulTiledPfS_S_i_param_3];
	mov.u32 	%r1, %tid.x;
	mov.u32 	%r2, %tid.y;
	mov.u32 	%r33, %ctaid.x;
	mov.u32 	%r34, %ctaid.y;
	shl.b32 	%r35, %r34, 4;
	add.s32 	%r3, %r35, %r2;
	shl.b32 	%r4, %r33, 4;
	add.s32 	%r5, %r4, %r1;
	shr.s32 	%r36, %r32, 31;
	shr.u32 	%r37, %r36, 28;
	add.s32 	%r38, %r32, %r37;
	shr.s32 	%r6, %r38, 4;
	setp.lt.s32 	%p1, %r32, 16;
	mov.f32 	%f367, 0f00000000;
	@%p1 bra 	$L__BB0_9;
	mad.lo.s32 	%r101, %r32, %r3, %r1;
	shl.b32 	%r40, %r2, 6;
	mov.u32 	%r41, _ZZ14matrixMulTiledPfS_S_iE8shared_A;
	add.s32 	%r8, %r41, %r40;
	add.s32 	%r42, %r6, -1;
	setp.lt.u32 	%p2, %r42, 3;
	mov.f32 	%f367, 0f00000000;
	mov.b32 	%r104, 0;
	@%p2 bra 	$L__BB0_4;
	and.b32  	%r104, %r6, 134217724;
	neg.s32 	%r102, %r104;
	add.s32 	%r44, %r2, 48;
	mad.lo.s32 	%r45, %r32, %r44, %r1;
	add.s32 	%r100, %r45, %r4;
	add.s32 	%r46, %r2, 32;
	mad.lo.s32 	%r47, %r32, %r46, %r1;
	add.s32 	%r99, %r47, %r4;
	add.s32 	%r48, %r2, 16;
	mad.lo.s32 	%r49, %r32, %r48, %r1;
	add.s32 	%r98, %r49, %r4;
	mad.lo.s32 	%r50, %r2, %r32, %r1;
	add.s32 	%r97, %r50, %r4;
	mov.f32 	%f367, 0f00000000;
$L__BB0_3:
	.pragma "nounroll";
	ld.param.u64 	%rd36, [_Z14matrixMulTiledPfS_S_i_param_1];
	ld.param.u64 	%rd33, [_Z14matrixMulTiledPfS_S_i_param_0];
	cvta.to.global.u64 	%rd4, %rd33;
	mul.wide.s32 	%rd5, %r101, 4;
	add.s64 	%rd6, %rd4, %rd5;
	ld.global.f32 	%f14, [%rd6];
	shl.b32 	%r52, %r1, 2;
	add.s32 	%r53, %r8, %r52;
	st.shared.f32 	[%r53], %f14;
	cvta.to.global.u64 	%rd7, %rd36;
	mul.wide.u32 	%rd8, %r97, 4;
	add.s64 	%rd9, %rd7, %rd8;
	ld.global.f32 	%f15, [%rd9];
	mov.u32 	%r55, _ZZ14matrixMulTiledPfS_S_iE8shared_B;
	add.s32 	%r56, %r55, %r52;
	add.s32 	%r57, %r56, %r40;
	st.shared.f32 	[%r57], %f15;
	bar.sync 	0;
	ld.shared.f32 	%f16, [%r8];
	ld.shared.f32 	%f17, [%r56];
	fma.rn.f32 	%f18, %f16, %f17, %f367;
	ld.shared.f32 	%f19, [%r8+4];
	ld.shared.f32 	%f20, [%r56+64];
	fma.rn.f32 	%f21, %f19, %f20, %f18;
	ld.shared.f32 	%f22, [%r8+8];
	ld.shared.f32 	%f23, [%r56+128];
	fma.rn.f32 	%f24, %f22, %f23, %f21;
	ld.shared.f32 	%f25, [%r8+12];
	ld.shared.f32 	%f26, [%r56+192];
	fma.rn.f32 	%f27, %f25, %f26, %f24;
	ld.shared.f32 	%f28, [%r8+16];
	ld.shared.f32 	%f29, [%r56+256];
	fma.rn.f32 	%f30, %f28, %f29, %f27;
	ld.shared.f32 	%f31, [%r8+20];
	ld.shared.f32 	%f32, [%r56+320];
	fma.rn.f32 	%f33, %f31, %f32, %f30;
	ld.shared.f32 	%f34, [%r8+24];
	ld.shared.f32 	%f35, [%r56+384];
	fma.rn.f32 	%f36, %f34, %f35, %f33;
	ld.shared.f32 	%f37, [%r8+28];
	ld.shared.f32 	%f38, [%r56+448];
	fma.rn.f32 	%f39, %f37, %f38, %f36;
	ld.shared.f32 	%f40, [%r8+32];
	ld.shared.f32 	%f41, [%r56+512];
	fma.rn.f32 	%f42, %f40, %f41, %f39;
	ld.shared.f32 	%f43, [%r8+36];
	ld.shared.f32 	%f44, [%r56+576];
	fma.rn.f32 	%f45, %f43, %f44, %f42;
	ld.shared.f32 	%f46, [%r8+40];
	ld.shared.f32 	%f47, [%r56+640];
	fma.rn.f32 	%f48, %f46, %f47, %f45;
	ld.shared.f32 	%f49, [%r8+44];
	ld.shared.f32 	%f50, [%r56+704];
	fma.rn.f32 	%f51, %f49, %f50, %f48;
	ld.shared.f32 	%f52, [%r8+48];
	ld.shared.f32 	%f53, [%r56+768];
	fma.rn.f32 	%f54, %f52, %f53, %f51;
	ld.shared.f32 	%f55, [%r8+52];
	ld.shared.f32 	%f56, [%r56+832];
	fma.rn.f32 	%f57, %f55, %f56, %f54;
	ld.shared.f32 	%f58, [%r8+56];
	ld.shared.f32 	%f59, [%r56+896];
	fma.rn.f32 	%f60, %f58, %f59, %f57;
	ld.shared.f32 	%f61, [%r8+60];
	ld.shared.f32 	%f62, [%r56+960];
	fma.rn.f32 	%f63, %f61, %f62, %f60;
	bar.sync 	0;
	ld.global.f32 	%f64, [%rd6+64];
	st.shared.f32 	[%r53], %f64;
	mul.wide.u32 	%rd10, %r98, 4;
	add.s64 	%rd11, %rd7, %rd10;
	ld.global.f32 	%f65, [%rd11];
	st.shared.f32 	[%r57], %f65;
	bar.sync 	0;
	ld.shared.f32 	%f66, [%r8];
	ld.shared.f32 	%f67, [%r56];
	fma.rn.f32 	%f68, %f66, %f67, %f63;
	ld.shared.f32 	%f69, [%r8+4];
	ld.shared.f32 	%f70, [%r56+64];
	fma.rn.f32 	%f71, %f69, %f70, %f68;
	ld.shared.f32 	%f72, [%r8+8];
	ld.shared.f32 	%f73, [%r56+128];
	fma.rn.f32 	%f74, %f72, %f73, %f71;
	ld.shared.f32 	%f75, [%r8+12];
	ld.shared.f32 	%f76, [%r56+192];
	fma.rn.f32 	%f77, %f75, %f76, %f74;
	ld.shared.f32 	%f78, [%r8+16];
	ld.shared.f32 	%f79, [%r56+256];
	fma.rn.f32 	%f80, %f78, %f79, %f77;
	ld.shared.f32 	%f81, [%r8+20];
	ld.shared.f32 	%f82, [%r56+320];
	fma.rn.f32 	%f83, %f81, %f82, %f80;
	ld.shared.f32 	%f84, [%r8+24];
	ld.shared.f32 	%f85, [%r56+384];
	fma.rn.f32 	%f86, %f84, %f85, %f83;
	ld.shared.f32 	%f87, [%r8+28];
	ld.shared.f32 	%f88, [%r56+448];
	fma.rn.f32 	%f89, %f87, %f88, %f86;
	ld.shared.f32 	%f90, [%r8+32];
	ld.shared.f32 	%f91, [%r56+512];
	fma.rn.f32 	%f92, %f90, %f91, %f89;
	ld.shared.f32 	%f93, [%r8+36];
	ld.shared.f32 	%f94, [%r56+576];
	fma.rn.f32 	%f95, %f93, %f94, %f92;
	ld.shared.f32 	%f96, [%r8+40];
	ld.shared.f32 	%f97, [%r56+640];
	fma.rn.f32 	%f98, %f96, %f97, %f95;
	ld.shared.f32 	%f99, [%r8+44];
	ld.shared.f32 	%f100, [%r56+704];
	fma.rn.f32 	%f101, %f99, %f100, %f98;
	ld.shared.f32 	%f102, [%r8+48];
	ld.shared.f32 	%f103, [%r56+768];
	fma.rn.f32 	%f104, %f102, %f103, %f101;
	ld.shared.f32 	%f105, [%r8+52];
	ld.shared.f32 	%f106, [%r56+832];
	fma.rn.f32 	%f107, %f105, %f106, %f104;
	ld.shared.f32 	%f108, [%r8+56];
	ld.shared.f32 	%f109, [%r56+896];
	fma.rn.f32 	%f110, %f108, %f109, %f107;
	ld.shared.f32 	%f111, [%r8+60];
	ld.shared.f32 	%f112, [%r56+960];
	fma.rn.f32 	%f113, %f111, %f112, %f110;
	bar.sync 	0;
	ld.global.f32 	%f114, [%rd6+128];
	st.shared.f32 	[%r53], %f114;
	mul.wide.u32 	%rd12, %r99, 4;
	add.s64 	%rd13, %rd7, %rd12;
	ld.global.f32 	%f115, [%rd13];
	st.shared.f32 	[%r57], %f115;
	bar.sync 	0;
	ld.shared.f32 	%f116, [%r8];
	ld.shared.f32 	%f117, [%r56];
	fma.rn.f32 	%f118, %f116, %f117, %f113;
	ld.shared.f32 	%f119, [%r8+4];
	ld.shared.f32 	%f120, [%r56+64];
	fma.rn.f32 	%f121, %f119, %f120, %f118;
	ld.shared.f32 	%f122, [%r8+8];
	ld.shared.f32 	%f123, [%r56+128];
	fma.rn.f32 	%f124, %f122, %f123, %f121;
	ld.shared.f32 	%f125, [%r8+12];
	ld.shared.f32 	%f126, [%r56+192];
	fma.rn.f32 	%f127, %f125, %f126, %f124;
	ld.shared.f32 	%f128, [%r8+16];
	ld.shared.f32 	%f129, [%r56+256];
	fma.rn.f32 	%f130, %f128, %f129, %f127;
	ld.shared.f32 	%f131, [%r8+20];
	ld.shared.f32 	%f132, [%r56+320];
	fma.rn.f32 	%f133, %f131, %f132, %f130;
	ld.shared.f32 	%f134, [%r8+24];
	ld.shared.f32 	%f135, [%r56+384];
	fma.rn.f32 	%f136, %f134, %f135, %f133;
	ld.shared.f32 	%f137, [%r8+28];
	ld.shared.f32 	%f138, [%r56+448];
	fma.rn.f32 	%f139, %f137, %f138, %f136;
	ld.shared.f32 	%f140, [%r8+32];
	ld.shared.f32 	%f141, [%r56+512];
	fma.rn.f32 	%f142, %f140, %f141, %f139;
	ld.shared.f32 	%f143, [%r8+36];
	ld.shared.f32 	%f144, [%r56+576];
	fma.rn.f32 	%f145, %f143, %f144, %f142;
	ld.shared.f32 	%f146, [%r8+40];
	ld.shared.f32 	%f147, [%r56+640];
	fma.rn.f32 	%f148, %f146, %f147, %f145;
	ld.shared.f32 	%f149, [%r8+44];
	ld.shared.f32 	%f150, [%r56+704];
	fma.rn.f32 	%f151, %f149, %f150, %f148;
	ld.shared.f32 	%f152, [%r8+48];
	ld.shared.f32 	%f153, [%r56+768];
	fma.rn.f32 	%f154, %f152, %f153, %f151;
	ld.shared.f32 	%f155, [%r8+52];
	ld.shared.f32 	%f156, [%r56+832];
	fma.rn.f32 	%f157, %f155, %f156, %f154;
	ld.shared.f32 	%f158, [%r8+56];
	ld.shared.f32 	%f159, [%r56+896];
	fma.rn.f32 	%f160, %f158, %f159, %f157;
	ld.shared.f32 	%f161, [%r8+60];
	ld.shared.f32 	%f162, [%r56+960];
	fma.rn.f32 	%f163, %f161, %f162, %f160;
	bar.sync 	0;
	ld.global.f32 	%f164, [%rd6+192];
	st.shared.f32 	[%r53], %f164;
	mul.wide.u32 	%rd14, %r100, 4;
	add.s64 	%rd15, %rd7, %rd14;
	ld.global.f32 	%f165, [%rd15];
	st.shared.f32 	[%r57], %f165;
	bar.sync 	0;
	ld.shared.f32 	%f166, [%r8];
	ld.shared.f32 	%f167, [%r56];
	fma.rn.f32 	%f168, %f166, %f167, %f163;
	ld.shared.f32 	%f169, [%r8+4];
	ld.shared.f32 	%f170, [%r56+64];
	fma.rn.f32 	%f171, %f169, %f170, %f168;
	ld.shared.f32 	%f172, [%r8+8];
	ld.shared.f32 	%f173, [%r56+128];
	fma.rn.f32 	%f174, %f172, %f173, %f171;
	ld.shared.f32 	%f175, [%r8+12];
	ld.shared.f32 	%f176, [%r56+192];
	fma.rn.f32 	%f177, %f175, %f176, %f174;
	ld.shared.f32 	%f178, [%r8+16];
	ld.shared.f32 	%f179, [%r56+256];
	fma.rn.f32 	%f180, %f178, %f179, %f177;
	ld.shared.f32 	%f181, [%r8+20];
	ld.shared.f32 	%f182, [%r56+320];
	fma.rn.f32 	%f183, %f181, %f182, %f180;
	ld.shared.f32 	%f184, [%r8+24];
	ld.shared.f32 	%f185, [%r56+384];
	fma.rn.f32 	%f186, %f184, %f185, %f183;
	ld.shared.f32 	%f187, [%r8+28];
	ld.shared.f32 	%f188, [%r56+448];
	fma.rn.f32 	%f189, %f187, %f188, %f186;
	ld.shared.f32 	%f190, [%r8+32];
	ld.shared.f32 	%f191, [%r56+512];
	fma.rn.f32 	%f192, %f190, %f191, %f189;
	ld.shared.f32 	%f193, [%r8+36];
	ld.shared.f32 	%f194, [%r56+576];
	fma.rn.f32 	%f195, %f193, %f194, %f192;
	ld.shared.f32 	%f196, [%r8+40];
	ld.shared.f32 	%f197, [%r56+640];
	fma.rn.f32 	%f198, %f196, %f197, %f195;
	ld.shared.f32 	%f199, [%r8+44];
	ld.shared.f32 	%f200, [%r56+704];
	fma.rn.f32 	%f201, %f199, %f200, %f198;
	ld.shared.f32 	%f202, [%r8+48];
	ld.shared.f32 	%f203, [%r56+768];
	fma.rn.f32 	%f204, %f202, %f203, %f201;
	ld.shared.f32 	%f205, [%r8+52];
	ld.shared.f32 	%f206, [%r56+832];
	fma.rn.f32 	%f207, %f205, %f206, %f204;
	ld.shared.f32 	%f208, [%r8+56];
	ld.shared.f32 	%f209, [%r56+896];
	fma.rn.f32 	%f210, %f208, %f209, %f207;
	ld.shared.f32 	%f211, [%r8+60];
	ld.shared.f32 	%f212, [%r56+960];
	fma.rn.f32 	%f367, %f211, %f212, %f210;
	bar.sync 	0;
	add.s32 	%r102, %r102, 4;
	add.s32 	%r101, %r101, 64;
	shl.b32 	%r58, %r32, 6;
	add.s32 	%r100, %r100, %r58;
	add.s32 	%r99, %r99, %r58;
	add.s32 	%r98, %r98, %r58;
	add.s32 	%r97, %r97, %r58;
	setp.ne.s32 	%p3, %r102, 0;
	@%p3 bra 	$L__BB0_3;
$L__BB0_4:
	and.b32  	%r28, %r6, 3;
	setp.eq.s32 	%p4, %r28, 0;
	@%p4 bra 	$L__BB0_9;
	setp.eq.s32 	%p5, %r28, 1;
	@%p5 bra 	$L__BB0_7;
	ld.param.u64 	%rd37, [_Z14matrixMulTiledPfS_S_i_param_1];
	ld.param.u64 	%rd34, [_Z14matrixMulTiledPfS_S_i_param_0];
	shl.b32 	%r59, %r104, 4;
	mad.lo.s32 	%r64, %r32, %r3, %r1;
	add.s32 	%r65, %r64, %r59;
	cvta.to.global.u64 	%rd16, %rd34;
	mul.wide.s32 	%rd17, %r65, 4;
	add.s64 	%rd18, %rd16, %rd17;
	ld.global.f32 	%f214, [%rd18];
	shl.b32 	%r66, %r1, 2;
	add.s32 	%r67, %r8, %r66;
	st.shared.f32 	[%r67], %f214;
	add.s32 	%r68, %r59, %r2;
	mad.lo.s32 	%r69, %r68, %r32, %r5;
	cvta.to.global.u64 	%rd19, %rd37;
	mul.wide.u32 	%rd20, %r69, 4;
	add.s64 	%rd21, %rd19, %rd20;
	ld.global.f32 	%f215, [%rd21];
	mov.u32 	%r71, _ZZ14matrixMulTiledPfS_S_iE8shared_B;
	add.s32 	%r72, %r71, %r66;
	add.s32 	%r73, %r72, %r40;
	st.shared.f32 	[%r73], %f215;
	bar.sync 	0;
	ld.shared.f32 	%f216, [%r8];
	ld.shared.f32 	%f217, [%r72];
	fma.rn.f32 	%f218, %f216, %f217, %f367;
	ld.shared.f32 	%f219, [%r8+4];
	ld.shared.f32 	%f220, [%r72+64];
	fma.rn.f32 	%f221, %f219, %f220, %f218;
	ld.shared.f32 	%f222, [%r8+8];
	ld.shared.f32 	%f223, [%r72+128];
	fma.rn.f32 	%f224, %f222, %f223, %f221;
	ld.shared.f32 	%f225, [%r8+12];
	ld.shared.f32 	%f226, [%r72+192];
	fma.rn.f32 	%f227, %f225, %f226, %f224;
	ld.shared.f32 	%f228, [%r8+16];
	ld.shared.f32 	%f229, [%r72+256];
	fma.rn.f32 	%f230, %f228, %f229, %f227;
	ld.shared.f32 	%f231, [%r8+20];
	ld.shared.f32 	%f232, [%r72+320];
	fma.rn.f32 	%f233, %f231, %f232, %f230;
	ld.shared.f32 	%f234, [%r8+24];
	ld.shared.f32 	%f235, [%r72+384];
	fma.rn.f32 	%f236, %f234, %f235, %f233;
	ld.shared.f32 	%f237, [%r8+28];
	ld.shared.f32 	%f238, [%r72+448];
	fma.rn.f32 	%f239, %f237, %f238, %f236;
	ld.shared.f32 	%f240, [%r8+32];
	ld.shared.f32 	%f241, [%r72+512];
	fma.rn.f32 	%f242, %f240, %f241, %f239;
	ld.shared.f32 	%f243, [%r8+36];
	ld.shared.f32 	%f244, [%r72+576];
	fma.rn.f32 	%f245, %f243, %f244, %f242;
	ld.shared.f32 	%f246, [%r8+40];
	ld.shared.f32 	%f247, [%r72+640];
	fma.rn.f32 	%f248, %f246, %f247, %f245;
	ld.shared.f32 	%f249, [%r8+44];
	ld.shared.f32 	%f250, [%r72+704];
	fma.rn.f32 	%f251, %f249, %f250, %f248;
	ld.shared.f32 	%f252, [%r8+48];
	ld.shared.f32 	%f253, [%r72+768];
	fma.rn.f32 	%f254, %f252, %f253, %f251;
	ld.shared.f32 	%f255, [%r8+52];
	ld.shared.f32 	%f256, [%r72+832];
	fma.rn.f32 	%f257, %f255, %f256, %f254;
	ld.shared.f32 	%f258, [%r8+56];
	ld.shared.f32 	%f259, [%r72+896];
	fma.rn.f32 	%f260, %f258, %f259, %f257;
	ld.shared.f32 	%f261, [%r8+60];
	ld.shared.f32 	%f262, [%r72+960];
	fma.rn.f32 	%f263, %f261, %f262, %f260;
	bar.sync 	0;
	ld.global.f32 	%f264, [%rd18+64];
	st.shared.f32 	[%r67], %f264;
	add.s32 	%r74, %r68, 16;
	mad.lo.s32 	%r75, %r74, %r32, %r5;
	mul.wide.u32 	%rd22, %r75, 4;
	add.s64 	%rd23, %rd19, %rd22;
	ld.global.f32 	%f265, [%rd23];
	st.shared.f32 	[%r73], %f265;
	bar.sync 	0;
	ld.shared.f32 	%f266, [%r8];
	ld.shared.f32 	%f267, [%r72];
	fma.rn.f32 	%f268, %f266, %f267, %f263;
	ld.shared.f32 	%f269, [%r8+4];
	ld.shared.f32 	%f270, [%r72+64];
	fma.rn.f32 	%f271, %f269, %f270, %f268;
	ld.shared.f32 	%f272, [%r8+8];
	ld.shared.f32 	%f273, [%r72+128];
	fma.rn.f32 	%f274, %f272, %f273, %f271;
	ld.shared.f32 	%f275, [%r8+12];
	ld.shared.f32 	%f276, [%r72+192];
	fma.rn.f32 	%f277, %f275, %f276, %f274;
	ld.shared.f32 	%f278, [%r8+16];
	ld.shared.f32 	%f279, [%r72+256];
	fma.rn.f32 	%f280, %f278, %f279, %f277;
	ld.shared.f32 	%f281, [%r8+20];
	ld.shared.f32 	%f282, [%r72+320];
	fma.rn.f32 	%f283, %f281, %f282, %f280;
	ld.shared.f32 	%f284, [%r8+24];
	ld.shared.f32 	%f285, [%r72+384];
	fma.rn.f32 	%f286, %f284, %f285, %f283;
	ld.shared.f32 	%f287, [%r8+28];
	ld.shared.f32 	%f288, [%r72+448];
	fma.rn.f32 	%f289, %f287, %f288, %f286;
	ld.shared.f32 	%f290, [%r8+32];
	ld.shared.f32 	%f291, [%r72+512];
	fma.rn.f32 	%f292, %f290, %f291, %f289;
	ld.shared.f32 	%f293, [%r8+36];
	ld.shared.f32 	%f294, [%r72+576];
	fma.rn.f32 	%f295, %f293, %f294, %f292;
	ld.shared.f32 	%f296, [%r8+40];
	ld.shared.f32 	%f297, [%r72+640];
	fma.rn.f32 	%f298, %f296, %f297, %f295;
	ld.shared.f32 	%f299, [%r8+44];
	ld.shared.f32 	%f300, [%r72+704];
	fma.rn.f32 	%f301, %f299, %f300, %f298;
	ld.shared.f32 	%f302, [%r8+48];
	ld.shared.f32 	%f303, [%r72+768];
	fma.rn.f32 	%f304, %f302, %f303, %f301;
	ld.shared.f32 	%f305, [%r8+52];
	ld.shared.f32 	%f306, [%r72+832];
	fma.rn.f32 	%f307, %f305, %f306, %f304;
	ld.shared.f32 	%f308, [%r8+56];
	ld.shared.f32 	%f309, [%r72+896];
	fma.rn.f32 	%f310, %f308, %f309, %f307;
	ld.shared.f32 	%f311, [%r8+60];
	ld.shared.f32 	%f312, [%r72+960];
	fma.rn.f32 	%f367, %f311, %f312, %f310;
	bar.sync 	0;
	add.s32 	%r104, %r104, 2;
$L__BB0_7:
	and.b32  	%r76, %r6, 1;
	setp.eq.b32 	%p6, %r76, 1;
	not.pred 	%p7, %p6;
	@%p7 bra 	$L__BB0_9;
	ld.param.u64 	%rd38, [_Z14matrixMulTiledPfS_S_i_param_1];
	ld.param.u64 	%rd35, [_Z14matrixMulTiledPfS_S_i_param_0];
	shl.b32 	%r77, %r104, 4;
	mad.lo.s32 	%r82, %r32, %r3, %r1;
	add.s32 	%r83, %r82, %r77;
	cvta.to.global.u64 	%rd24, %rd35;
	mul.wide.s32 	%rd25, %r83, 4;
	add.s64 	%rd26, %rd24, %rd25;
	ld.global.f32 	%f313, [%rd26];
	shl.b32 	%r84, %r1, 2;
	add.s32 	%r85, %r8, %r84;
	st.shared.f32 	[%r85], %f313;
	add.s32 	%r86, %r77, %r2;
	mad.lo.s32 	%r87, %r86, %r32, %r5;
	cvta.to.global.u64 	%rd27, %rd38;
	mul.wide.u32 	%rd28, %r87, 4;
	add.s64 	%rd29, %rd27, %rd28;
	ld.global.f32 	%f314, [%rd29];
	mov.u32 	%r89, _ZZ14matrixMulTiledPfS_S_iE8shared_B;
	add.s32 	%r90, %r89, %r84;
	add.s32 	%r91, %r90, %r40;
	st.shared.f32 	[%r91], %f314;
	bar.sync 	0;
	ld.shared.f32 	%f315, [%r8];
	ld.shared.f32 	%f316, [%r90];
	fma.rn.f32 	%f317, %f315, %f316, %f367;
	ld.shared.f32 	%f318, [%r8+4];
	ld.shared.f32 	%f319, [%r90+64];
	fma.rn.f32 	%f320, %f318, %f319, %f317;
	ld.shared.f32 	%f321, [%r8+8];
	ld.shared.f32 	%f322, [%r90+128];
	fma.rn.f32 	%f323, %f321, %f322, %f320;
	ld.shared.f32 	%f324, [%r8+12];
	ld.shared.f32 	%f325, [%r90+192];
	fma.rn.f32 	%f326, %f324, %f325, %f323;
	ld.shared.f32 	%f327, [%r8+16];
	ld.shared.f32 	%f328, [%r90+256];
	fma.rn.f32 	%f329, %f327, %f328, %f326;
	ld.shared.f32 	%f330, [%r8+20];
	ld.shared.f32 	%f331, [%r90+320];
	fma.rn.f32 	%f332, %f330, %f331, %f329;
	ld.shared.f32 	%f333, [%r8+24];
	ld.shared.f32 	%f334, [%r90+384];
	fma.rn.f32 	%f335, %f333, %f334, %f332;
	ld.shared.f32 	%f336, [%r8+28];
	ld.shared.f32 	%f337, [%r90+448];
	fma.rn.f32 	%f338, %f336, %f337, %f335;
	ld.shared.f32 	%f339, [%r8+32];
	ld.shared.f32 	%f340, [%r90+512];
	fma.rn.f32 	%f341, %f339, %f340, %f338;
	ld.shared.f32 	%f342, [%r8+36];
	ld.shared.f32 	%f343, [%r90+576];
	fma.rn.f32 	%f344, %f342, %f343, %f341;
	ld.shared.f32 	%f345, [%r8+40];
	ld.shared.f32 	%f346, [%r90+640];
	fma.rn.f32 	%f347, %f345, %f346, %f344;
	ld.shared.f32 	%f348, [%r8+44];
	ld.shared.f32 	%f349, [%r90+704];
	fma.rn.f32 	%f350, %f348, %f349, %f347;
	ld.shared.f32 	%f351, [%r8+48];
	ld.shared.f32 	%f352, [%r90+768];
	fma.rn.f32 	%f353, %f351, %f352, %f350;
	ld.shared.f32 	%f354, [%r8+52];
	ld.shared.f32 	%f355, [%r90+832];
	fma.rn.f32 	%f356, %f354, %f355, %f353;
	ld.shared.f32 	%f357, [%r8+56];
	ld.shared.f32 	%f358, [%r90+896];
	fma.rn.f32 	%f359, %f357, %f358, %f356;
	ld.shared.f32 	%f360, [%r8+60];
	ld.shared.f32 	%f361, [%r90+960];
	fma.rn.f32 	%f367, %f360, %f361, %f359;
	bar.sync 	0;
$L__BB0_9:
	max.s32 	%r95, %r3, %r5;
	setp.ge.s32 	%p8, %r95, %r32;
	@%p8 bra 	$L__BB0_11;
	ld.param.u64 	%rd39, [_Z14matrixMulTiledPfS_S_i_param_2];
	mad.lo.s32 	%r96, %r32, %r3, %r5;
	cvta.to.global.u64 	%rd30, %rd39;
	mul.wide.u32 	%rd31, %r96, 4;
	add.s64 	%rd32, %rd30, %rd31;
	st.global.f32 	[%rd32], %f367;
$L__BB0_11:
	ret;

}


// ===== COMPILED SASS (sm_100) =====

	.target	sm_100

	.elftype	@"ET_EXEC"


//--------------------- .note.nv.tkinfo           --------------------------
	.section	.note.nv.tkinfo,"",@"SHT_NOTE"
	.sectionflags	@"SHF_NOTE_NV_TKINFO"
	.tkinfo
        /*0018*/ 	.word	0x00000002
        /*0030*/ 	.string	""
        /*0030*/ 	.string	"ptxas"
        /*0030*/ 	.string	"Cuda compilation tools, release 13.0, V13.0.88"
        /*0030*/ 	.string	"Build cuda_13.0.r13.0/compiler.36424714_0"
        /*0030*/ 	.string	"-arch sm_100 -m 64 "



//--------------------- .note.nv.cuinfo           --------------------------
	.section	.note.nv.cuinfo,"",@"SHT_NOTE"
	.sectionflags	@"SHF_NOTE_NV_CUINFO"
        /*0018*/ 	.short	0x0002
        /*001a*/ 	.short	0x0064
        /*001c*/ 	.short	0x0082
	.zero		2


//--------------------- .nv.info                  --------------------------
	.section	.nv.info,"",@"SHT_CUDA_INFO"
	.align	4


	//----- nvinfo : EIATTR_REGCOUNT
	.align		4
        /*0000*/ 	.byte	0x04, 0x2f
        /*0002*/ 	.short	(.L_1 - .L_0)
	.align		4
.L_0:
        /*0004*/ 	.word	index@(_Z14matrixMulTiledPfS_S_i)
        /*0008*/ 	.word	0x00000028


	//----- nvinfo : EIATTR_FRAME_SIZE
	.align		4
.L_1:
        /*000c*/ 	.byte	0x04, 0x11
        /*000e*/ 	.short	(.L_3 - .L_2)
	.align		4
.L_2:
        /*0010*/ 	.word	index@(_Z14matrixMulTiledPfS_S_i)
        /*0014*/ 	.word	0x00000000


	//----- nvinfo : EIATTR_MIN_STACK_SIZE
	.align		4
.L_3:
        /*0018*/ 	.byte	0x04, 0x12
        /*001a*/ 	.short	(.L_5 - .L_4)
	.align		4
.L_4:
        /*001c*/ 	.word	index@(_Z14matrixMulTiledPfS_S_i)
        /*0020*/ 	.word	0x00000000
.L_5:


//--------------------- .nv.compat                --------------------------
	.section	.nv.compat,"",@"SHT_CUDA_COMPAT_INFO"
	.align	4
        /*0000*/ 	.byte	0x02, 0x09, 0x00, 0x00, 0x02, 0x02, 0x01, 0x00, 0x02, 0x05, 0x05, 0x00, 0x03, 0x07, 0x01, 0x01
        /*0010*/ 	.byte	0x02, 0x03, 0x00, 0x00, 0x02, 0x06, 0x01, 0x00, 0x04, 0x0b, 0x08, 0x00, 0x09, 0x00, 0x00, 0x00
        /*0020*/ 	.byte	0x00, 0x00, 0x00, 0x00


//--------------------- .nv.info._Z14matrixMulTiledPfS_S_i --------------------------
	.section	.nv.info._Z14matrixMulTiledPfS_S_i,"",@"SHT_CUDA_INFO"
	.sectionflags	@""
	.align	4


	//----- nvinfo : EIATTR_CUDA_API_VERSION
	.align		4
        /*0000*/ 	.byte	0x04, 0x37
        /*0002*/ 	.short	(.L_7 - .L_6)
.L_6:
        /*0004*/ 	.word	0x00000082


	//----- nvinfo : EIATTR_KPARAM_INFO
	.align		4
.L_7:
        /*0008*/ 	.byte	0x04, 0x17
        /*000a*/ 	.short	(.L_9 - .L_8)
.L_8:
        /*000c*/ 	.word	0x00000000
        /*0010*/ 	.short	0x0003
        /*0012*/ 	.short	0x0018
        /*0014*/ 	.byte	0x00, 0xf0, 0x11, 0x00


	//----- nvinfo : EIATTR_KPARAM_INFO
	.align		4
.L_9:
        /*0018*/ 	.byte	0x04, 0x17
        /*001a*/ 	.short	(.L_11 - .L_10)
.L_10:
        /*001c*/ 	.word	0x00000000
        /*0020*/ 	.short	0x0002
        /*0022*/ 	.short	0x0010
        /*0024*/ 	.byte	0x00, 0xf5, 0x21, 0x00


	//----- nvinfo : EIATTR_KPARAM_INFO
	.align		4
.L_11:
        /*0028*/ 	.byte	0x04, 0x17
        /*002a*/ 	.short	(.L_13 - .L_12)
.L_12:
        /*002c*/ 	.word	0x00000000
        /*0030*/ 	.short	0x0001
        /*0032*/ 	.short	0x0008
        /*0034*/ 	.byte	0x00, 0xf5, 0x21, 0x00


	//----- nvinfo : EIATTR_KPARAM_INFO
	.align		4
.L_13:
        /*0038*/ 	.byte	0x04, 0x17
        /*003a*/ 	.short	(.L_15 - .L_14)
.L_14:
        /*003c*/ 	.word	0x00000000
        /*0040*/ 	.short	0x0000
        /*0042*/ 	.short	0x0000
        /*0044*/ 	.byte	0x00, 0xf5, 0x21, 0x00


	//----- nvinfo : EIATTR_SPARSE_MMA_MASK
	.align		4
.L_15:
        /*0048*/ 	.byte	0x03, 0x50
        /*004a*/ 	.short	0x0000


	//----- nvinfo : EIATTR_MAXREG_COUNT
	.align		4
        /*004c*/ 	.byte	0x03, 0x1b
        /*004e*/ 	.short	0x00ff


	//----- nvinfo : EIATTR_NUM_BARRIERS
	.align		4
        /*0050*/ 	.byte	0x02, 0x4c
        /*0052*/ 	.byte	0x01
	.zero		1


	//----- nvinfo : EIATTR_MERCURY_ISA_VERSION
	.align		4
        /*0054*/ 	.byte	0x03, 0x5f
        /*0056*/ 	.short	0x0101


	//----- nvinfo : EIATTR_VRC_CTA_INIT_COUNT
	.align		4
        /*0058*/ 	.byte	0x02, 0x4a
	.zero		1
	.zero		1


	//----- nvinfo : EIATTR_EXIT_INSTR_OFFSETS
	.align		4
        /*005c*/ 	.byte	0x04, 0x1c
        /*005e*/ 	.short	(.L_17 - .L_16)


	//   ....[0]....
.L_16:
        /*0060*/ 	.word	0x00001870


	//   ....[1]....
        /*0064*/ 	.word	0x000018c0


	//----- nvinfo : EIATTR_CBANK_PARAM_SIZE
	.align		4
.L_17:
        /*0068*/ 	.byte	0x03, 0x19
        /*006a*/ 	.short	0x001c


	//----- nvinfo : EIATTR_PARAM_CBANK
	.align		4
        /*006c*/ 	.byte	0x04, 0x0a
        /*006e*/ 	.short	(.L_19 - .L_18)
	.align		4
.L_18:
        /*0070*/ 	.word	index@(.nv.constant0._Z14matrixMulTiledPfS_S_i)
        /*0074*/ 	.short	0x0380
        /*0076*/ 	.short	0x001c


	//----- nvinfo : EIATTR_SW_WAR
	.align		4
.L_19:
        /*0078*/ 	.byte	0x04, 0x36
        /*007a*/ 	.short	(.L_21 - .L_20)
.L_20:
        /*007c*/ 	.word	0x00000008
.L_21:


//--------------------- .nv.callgraph             --------------------------
	.section	.nv.callgraph,"",@"SHT_CUDA_CALLGRAPH"
	.align	4
	.sectionentsize	8
	.align		4
        /*0000*/ 	.word	0x00000000
	.align		4
        /*0004*/ 	.word	0xffffffff
	.align		4
        /*0008*/ 	.word	0x00000000
	.align		4
        /*000c*/ 	.word	0xfffffffe
	.align		4
        /*0010*/ 	.word	0x00000000
	.align		4
        /*0014*/ 	.word	0xfffffffd
	.align		4
        /*0018*/ 	.word	0x00000000
	.align		4
        /*001c*/ 	.word	0xfffffffc


//--------------------- .text._Z14matrixMulTiledPfS_S_i --------------------------
	.section	.text._Z14matrixMulTiledPfS_S_i,"ax",@progbits
	.align	128
        .global         _Z14matrixMulTiledPfS_S_i
        .type           _Z14matrixMulTiledPfS_S_i,@function
        .size           _Z14matrixMulTiledPfS_S_i,(.L_x_5 - _Z14matrixMulTiledPfS_S_i)
        .other          _Z14matrixMulTiledPfS_S_i,@"STO_CUDA_ENTRY STV_DEFAULT"
_Z14matrixMulTiledPfS_S_i:
.text._Z14matrixMulTiledPfS_S_i:
[----:B------:R-:W-:Y:S08]  /*0000*/  LDC R1, c[0x0][0x37c] ;  /* 0x0000df00ff017b82 */ /* 0x000ff00000000800 */
[----:B------:R-:W0:Y:S01]  /*0010*/  LDC R5, c[0x0][0x398] ;  /* 0x0000e600ff057b82 */ /* 0x000e220000000800 */
[----:B------:R-:W1:Y:S01]  /*0020*/  S2R R3, SR_TID.Y ;  /* 0x0000000000037919 */ /* 0x000e620000002200 */
[----:B------:R-:W2:Y:S01]  /*0030*/  LDCU.64 UR8, c[0x0][0x358] ;  /* 0x00006b00ff0877ac */ /* 0x000ea20008000a00 */
[----:B------:R-:W-:Y:S01]  /*0040*/  HFMA2 R31, -RZ, RZ, 0, 0 ;  /* 0x00000000ff1f7431 */ /* 0x000fe200000001ff */
[----:B------:R-:W1:Y:S01]  /*0050*/  S2R R4, SR_CTAID.Y ;  /* 0x0000000000047919 */ /* 0x000e620000002600 */
[----:B------:R-:W3:Y:S01]  /*0060*/  S2R R2, SR_TID.X ;  /* 0x0000000000027919 */ /* 0x000ee20000002100 */
[----:B------:R-:W3:Y:S01]  /*0070*/  S2R R9, SR_CTAID.X ;  /* 0x0000000000097919 */ /* 0x000ee20000002500 */
[----:B0-----:R-:W-:-:S02]  /*0080*/  ISETP.GE.AND P0, PT, R5, 0x10, PT ;  /* 0x000000100500780c */ /* 0x001fc40003f06270 */
[----:B------:R-:W-:-:S04]  /*0090*/  SHF.R.S32.HI R0, RZ, 0x1f, R5 ;  /* 0x0000001fff007819 */ /* 0x000fc80000011405 */
[----:B------:R-:W-:Y:S02]  /*00a0*/  LEA.HI R0, R0, R5, RZ, 0x4 ;  /* 0x0000000500007211 */ /* 0x000fe400078f20ff */
[----:B-1----:R-:W-:Y:S02]  /*00b0*/  LEA R23, R4, R3, 0x4 ;  /* 0x0000000304177211 */ /* 0x002fe400078e20ff */
[----:B---3--:R-:W-:-:S03]  /*00c0*/  LEA R4, R9, R2, 0x4 ;  /* 0x0000000209047211 */ /* 0x008fc600078e20ff */
[----:B--2---:R-:W-:Y:S05]  /*00d0*/  @!P0 BRA `(.L_x_0) ;  /* 0x0000001400dc8947 */ /* 0x004fea0003800000 */
[----:B------:R-:W0:Y:S01]  /*00e0*/  S2UR UR6, SR_CgaCtaId ;  /* 0x00000000000679c3 */ /* 0x000e220000008800 */
[----:B------:R-:W-:Y:S01]  /*00f0*/  SHF.R.S32.HI R29, RZ, 0x4, R0 ;  /* 0x00000004ff1d7819 */ /* 0x000fe20000011400 */
[----:B------:R-:W-:Y:S01]  /*0100*/  UMOV UR4, 0x400 ;  /* 0x0000040000047882 */ /* 0x000fe20000000000 */
[----:B------:R-:W-:Y:S01]  /*0110*/  IMAD R21, R23, R5, R2 ;  /* 0x0000000517157224 */ /* 0x000fe200078e0202 */
[----:B------:R-:W-:Y:S02]  /*0120*/  MOV R31, RZ ;  /* 0x000000ff001f7202 */ /* 0x000fe40000000f00 */
[----:B------:R-:W-:-:S04]  /*0130*/  IADD3 R0, PT, PT, R29, -0x1, RZ ;  /* 0xffffffff1d007810 */ /* 0x000fc80007ffe0ff */
[----:B------:R-:W-:Y:S02]  /*0140*/  ISETP.GE.U32.AND P0, PT, R0, 0x3, PT ;  /* 0x000000030000780c */ /* 0x000fe40003f06070 */
[----:B------:R-:W-:Y:S01]  /*0150*/  MOV R0, RZ ;  /* 0x000000ff00007202 */ /* 0x000fe20000000f00 */
[----:B0-----:R-:W-:-:S06]  /*0160*/  ULEA UR5, UR6, UR4, 0x18 ;  /* 0x0000000406057291 */ /* 0x001fcc000f8ec0ff */
[----:B------:R-:W-:-:S04]  /*0170*/  LEA R7, R3, UR5, 0x6 ;  /* 0x0000000503077c11 */ /* 0x000fc8000f8e30ff */
[----:B------:R-:W-:Y:S05]  /*0180*/  @!P0 BRA `(.L_x_1) ;  /* 0x0000000c002c8947 */ /* 0x000fea0003800000 */
[C---:B------:R-:W-:Y:S01]  /*0190*/  IADD3 R0, PT, PT, R3.reuse, 0x30, RZ ;  /* 0x0000003003007810 */ /* 0x040fe20007ffe0ff */
[----:B------:R-:W-:Y:S01]  /*01a0*/  UIADD3 UR5, UPT, UPT, UR4, 0x400, URZ ;  /* 0x0000040004057890 */ /* 0x000fe2000fffe0ff */
[C---:B------:R-:W-:Y:S01]  /*01b0*/  IADD3 R6, PT, PT, R3.reuse, 0x20, RZ ;  /* 0x0000002003067810 */ /* 0x040fe20007ffe0ff */
[CCC-:B------:R-:W-:Y:S01]  /*01c0*/  IMAD R24, R3.reuse, R5.reuse, R2.reuse ;  /* 0x0000000503187224 */ /* 0x1c0fe200078e0202 */
[----:B------:R-:W-:Y:S01]  /*01d0*/  IADD3 R8, PT, PT, R3, 0x10, RZ ;  /* 0x0000001003087810 */ /* 0x000fe20007ffe0ff */
[-CC-:B------:R-:W-:Y:S01]  /*01e0*/  IMAD R0, R0, R5.reuse, R2.reuse ;  /* 0x0000000500007224 */ /* 0x180fe200078e0202 */
[----:B------:R-:W-:Y:S01]  /*01f0*/  ULEA UR5, UR6, UR5, 0x18 ;  /* 0x0000000506057291 */ /* 0x000fe2000f8ec0ff */
[-CC-:B------:R-:W-:Y:S02]  /*0200*/  IMAD R6, R6, R5.reuse, R2.reuse ;  /* 0x0000000506067224 */ /* 0x180fe400078e0202 */
[----:B------:R-:W-:Y:S02]  /*0210*/  HFMA2 R31, -RZ, RZ, 0, 0 ;  /* 0x00000000ff1f7431 */ /* 0x000fe400000001ff */
[----:B------:R-:W-:Y:S01]  /*0220*/  IMAD R8, R8, R5, R2 ;  /* 0x0000000508087224 */ /* 0x000fe200078e0202 */
[----:B------:R-:W-:-:S02]  /*0230*/  LEA R30, R9, R0, 0x4 ;  /* 0x00000000091e7211 */ /* 0x000fc400078e20ff */
[----:B------:R-:W-:Y:S02]  /*0240*/  LOP3.LUT R0, R29, 0x7fffffc, RZ, 0xc0, !PT ;  /* 0x07fffffc1d007812 */ /* 0x000fe400078ec0ff */
[----:B------:R-:W-:Y:S02]  /*0250*/  LEA R20, R2, UR5, 0x2 ;  /* 0x0000000502147c11 */ /* 0x000fe4000f8e10ff */
[C---:B------:R-:W-:Y:S02]  /*0260*/  LEA R28, R9.reuse, R6, 0x4 ;  /* 0x00000006091c7211 */ /* 0x040fe400078e20ff */
[C---:B------:R-:W-:Y:S02]  /*0270*/  LEA R24, R9.reuse, R24, 0x4 ;  /* 0x0000001809187211 */ /* 0x040fe400078e20ff */
[----:B------:R-:W-:Y:S02]  /*0280*/  LEA R26, R9, R8, 0x4 ;  /* 0x00000008091a7211 */ /* 0x000fe400078e20ff */
[----:B------:R-:W-:-:S02]  /*0290*/  MOV R27, R21 ;  /* 0x00000015001b7202 */ /* 0x000fc40000000f00 */
[----:B------:R-:W-:Y:S02]  /*02a0*/  LEA R22, R2, R7, 0x2 ;  /* 0x0000000702167211 */ /* 0x000fe400078e10ff */
[----:B------:R-:W-:Y:S02]  /*02b0*/  IADD3 R25, PT, PT, -R0, RZ, RZ ;  /* 0x000000ff00197210 */ /* 0x000fe40007ffe1ff */
[----:B------:R-:W-:-:S07]  /*02c0*/  LEA R6, R3, R20, 0x6 ;  /* 0x0000001403067211 */ /* 0x000fce00078e30ff */
.L_x_2:
[----:B------:R-:W0:Y:S08]  /*02d0*/  LDC.64 R16, c[0x0][0x380] ;  /* 0x0000e000ff107b82 */ /* 0x000e300000000a00 */
[----:B------:R-:W1:Y:S01]  /*02e0*/  LDC.64 R18, c[0x0][0x388] ;  /* 0x0000e200ff127b82 */ /* 0x000e620000000a00 */
[----:B0-----:R-:W-:-:S05]  /*02f0*/  IMAD.WIDE R16, R27, 0x4, R16 ;  /* 0x000000041b107825 */ /* 0x001fca00078e0210 */
[----:B------:R-:W2:Y:S01]  /*0300*/  LDG.E R11, desc[UR8][R16.64] ;  /* 0x00000008100b7981 */ /* 0x000ea2000c1e1900 */
[----:B-1----:R-:W-:-:S05]  /*0310*/  IMAD.WIDE.U32 R8, R24, 0x4, R18 ;  /* 0x0000000418087825 */ /* 0x002fca00078e0012 */
[----:B------:R-:W3:Y:S04]  /*0320*/  LDG.E R35, desc[UR8][R8.64] ;  /* 0x0000000808237981 */ /* 0x000ee8000c1e1900 */
[----:B--2---:R-:W-:Y:S04]  /*0330*/  STS [R22], R11 ;  /* 0x0000000b16007388 */ /* 0x004fe80000000800 */
[----:B---3--:R-:W-:Y:S01]  /*0340*/  STS [R6], R35 ;  /* 0x0000002306007388 */ /* 0x008fe20000000800 */
[----:B------:R-:W-:Y:S06]  /*0350*/  BAR.SYNC.DEFER_BLOCKING 0x0 ;  /* 0x0000000000007b1d */ /* 0x000fec0000010000 */
[----:B------:R-:W-:Y:S04]  /*0360*/  LDS R10, [R20] ;  /* 0x00000000140a7984 */ /* 0x000fe80000000800 */
[----:B------:R-:W0:Y:S04]  /*0370*/  LDS.128 R12, [R7] ;  /* 0x00000000070c7984 */ /* 0x000e280000000c00 */
[----:B------:R-:W1:Y:S04]  /*0380*/  LDS R37, [R20+0x40] ;  /* 0x0000400014257984 */ /* 0x000e680000000800 */
[----:B------:R-:W2:Y:S04]  /*0390*/  LDS R33, [R20+0x80] ;  /* 0x0000800014217984 */ /* 0x000ea80000000800 */
[----:B------:R-:W-:Y:S01]  /*03a0*/  LDS R32, [R20+0x140] ;  /* 0x0001400014207984 */ /* 0x000fe20000000800 */
[----:B0-----:R-:W-:-:S03]  /*03b0*/  FFMA R10, R12, R10, R31 ;  /* 0x0000000a0c0a7223 */ /* 0x001fc6000000001f */
[----:B------:R-:W0:Y:S01]  /*03c0*/  LDS R12, [R20+0xc0] ;  /* 0x0000c000140c7984 */ /* 0x000e220000000800 */
[----:B-1----:R-:W-:-:S03]  /*03d0*/  FFMA R34, R37, R13, R10 ;  /* 0x0000000d25227223 */ /* 0x002fc6000000000a */
[----:B------:R-:W-:Y:S04]  /*03e0*/  LDS R13, [R20+0x100] ;  /* 0x00010000140d7984 */ /* 0x000fe80000000800 */
[----:B------:R-:W1:Y:S04]  /*03f0*/  LDS.128 R8, [R7+0x10] ;  /* 0x0000100007087984 */ /* 0x000e680000000c00 */
[----:B------:R-:W3:Y:S01]  /*0400*/  LDS R31, [R20+0x180] ;  /* 0x00018000141f7984 */ /* 0x000ee20000000800 */
[----:B--2---:R-:W-:-:S03]  /*0410*/  FFMA R33, R33, R14, R34 ;  /* 0x0000000e21217223 */ /* 0x004fc60000000022 */
[----:B------:R-:W-:Y:S04]  /*0420*/  LDS R37, [R20+0x340] ;  /* 0x0003400014257984 */ /* 0x000fe80000000800 */
[----:B------:R-:W-:Y:S01]  /*0430*/  LDS R34, [R20+0x3c0] ;  /* 0x0003c00014227984 */ /* 0x000fe20000000800 */
[----:B0-----:R-:W-:-:S03]  /*0440*/  FFMA R15, R12, R15, R33 ;  /* 0x0000000f0c0f7223 */ /* 0x001fc60000000021 */
[----:B------:R-:W-:Y:S01]  /*0450*/  LDS R33, [R20+0x240] ;  /* 0x0002400014217984 */ /* 0x000fe20000000800 */
[----:B-1----:R-:W-:-:S03]  /*0460*/  FFMA R13, R8, R13, R15 ;  /* 0x0000000d080d7223 */ /* 0x002fc6000000000f */
[----:B------:R-:W0:Y:S01]  /*0470*/  LDS R8, [R20+0x1c0] ;  /* 0x0001c00014087984 */ /* 0x000e220000000800 */
[----:B------:R-:W-:-:S03]  /*0480*/  FFMA R32, R32, R9, R13 ;  /* 0x0000000920207223 */ /* 0x000fc6000000000d */
[----:B------:R-:W-:Y:S04]  /*0490*/  LDS R9, [R20+0x200] ;  /* 0x0002000014097984 */ /* 0x000fe80000000800 */
[----:B------:R-:W1:Y:S01]  /*04a0*/  LDS.128 R12, [R7+0x20] ;  /* 0x00002000070c7984 */ /* 0x000e620000000c00 */
[----:B---3--:R-:W-:-:S03]  /*04b0*/  FFMA R31, R31, R10, R32 ;  /* 0x0000000a1f1f7223 */ /* 0x008fc60000000020 */
[----:B------:R-:W2:Y:S04]  /*04c0*/  LDS R32, [R20+0x280] ;  /* 0x0002800014207984 */ /* 0x000ea80000000800 */
[----:B------:R-:W3:Y:S01]  /*04d0*/  LDS R10, [R20+0x2c0] ;  /* 0x0002c000140a7984 */ /* 0x000ee20000000800 */
[----:B0-----:R-:W-:-:S03]  /*04e0*/  FFMA R11, R8, R11, R31 ;  /* 0x0000000b080b7223 */ /* 0x001fc6000000001f */
[----:B------:R-:W-:Y:S01]  /*04f0*/  LDS R31, [R20+0x380] ;  /* 0x00038000141f7984 */ /* 0x000fe20000000800 */
[----:B-1----:R-:W-:-:S03]  /*0500*/  FFMA R12, R12, R9, R11 ;  /* 0x000000090c0c7223 */ /* 0x002fc6000000000b */
[----:B------:R-:W-:Y:S01]  /*0510*/  LDS R9, [R20+0x300] ;  /* 0x0003000014097984 */ /* 0x000fe20000000800 */
[----:B------:R-:W-:-:S04]  /*0520*/  FFMA R13, R33, R13, R12 ;  /* 0x0000000d210d7223 */ /* 0x000fc8000000000c */
[----:B--2---:R-:W-:-:S04]  /*0530*/  FFMA R13, R32, R14, R13 ;  /* 0x0000000e200d7223 */ /* 0x004fc8000000000d */
[----:B---3--:R-:W-:Y:S02]  /*0540*/  FFMA R11, R10, R15, R13 ;  /* 0x0000000f0a0b7223 */ /* 0x008fe4000000000d */
[----:B------:R-:W0:Y:S01]  /*0550*/  LDS.128 R12, [R7+0x30] ;  /* 0x00003000070c7984 */ /* 0x000e220000000c00 */
[----:B------:R-:W-:Y:S01]  /*0560*/  IMAD.WIDE.U32 R32, R26, 0x4, R18 ;  /* 0x000000041a207825 */ /* 0x000fe200078e0012 */
[----:B------:R-:W-:Y:S06]  /*0570*/  BAR.SYNC.DEFER_BLOCKING 0x0 ;  /* 0x0000000000007b1d */ /* 0x000fec0000010000 */
[----:B------:R-:W2:Y:S04]  /*0580*/  LDG.E R32, desc[UR8][R32.64] ;  /* 0x0000000820207981 */ /* 0x000ea8000c1e1900 */
[----:B------:R-:W3:Y:S01]  /*0590*/  LDG.E R33, desc[UR8][R16.64+0x40] ;  /* 0x0000400810217981 */ /* 0x000ee2000c1e1900 */
[----:B0-----:R-:W-:-:S04]  /*05a0*/  FFMA R12, R12, R9, R11 ;  /* 0x000000090c0c7223 */ /* 0x001fc8000000000b */
[----:B------:R-:W-:-:S04]  /*05b0*/  FFMA R36, R37, R13, R12 ;  /* 0x0000000d25247223 */ /* 0x000fc8000000000c */
[----:B------:R-:W-:-:S04]  /*05c0*/  FFMA R31, R31, R14, R36 ;  /* 0x0000000e1f1f7223 */ /* 0x000fc80000000024 */
[----:B------:R-:W-:Y:S01]  /*05d0*/  FFMA R15, R34, R15, R31 ;  /* 0x0000000f220f7223 */ /* 0x000fe2000000001f */
[----:B---3--:R-:W-:Y:S04]  /*05e0*/  STS [R22], R33 ;  /* 0x0000002116007388 */ /* 0x008fe80000000800 */
[----:B--2---:R-:W-:Y:S01]  /*05f0*/  STS [R6], R32 ;  /* 0x0000002006007388 */ /* 0x004fe20000000800 */
[----:B------:R-:W-:Y:S06]  /*0600*/  BAR.SYNC.DEFER_BLOCKING 0x0 ;  /* 0x0000000000007b1d */ /* 0x000fec0000010000 */
[----:B------:R-:W-:Y:S04]  /*0610*/  LDS R35, [R20] ;  /* 0x0000000014237984 */ /* 0x000fe80000000800 */
[----:B------:R-:W0:Y:S04]  /*0620*/  LDS.128 R8, [R7] ;  /* 0x0000000007087984 */ /* 0x000e280000000c00 */
[----:B------:R-:W1:Y:S04]  /*0630*/  LDS R12, [R20+0x40] ;  /* 0x00004000140c7984 */ /* 0x000e680000000800 */
[----:B------:R-:W2:Y:S04]  /*0640*/  LDS R31, [R20+0x80] ;  /* 0x00008000141f7984 */ /* 0x000ea80000000800 */
[----:B------:R-:W-:Y:S04]  /*0650*/  LDS R32, [R20+0x140] ;  /* 0x0001400014207984 */ /* 0x000fe80000000800 */
[----:B------:R-:W-:Y:S04]  /*0660*/  LDS R33, [R20+0x180] ;  /* 0x0001800014217984 */ /* 0x000fe80000000800 */
[----:B------:R-:W-:Y:S01]  /*0670*/  LDS R37, [R20+0x340] ;  /* 0x0003400014257984 */ /* 0x000fe20000000800 */
[----:B0-----:R-:W-:-:S03]  /*0680*/  FFMA R15, R8, R35, R15 ;  /* 0x00000023080f7223 */ /* 0x001fc6000000000f */
[----:B------:R-:W0:Y:S01]  /*0690*/  LDS R8, [R20+0xc0] ;  /* 0x0000c00014087984 */ /* 0x000e220000000800 */
[----:B-1----:R-:W-:-:S03]  /*06a0*/  FFMA R34, R12, R9, R15 ;  /* 0x000000090c227223 */ /* 0x002fc6000000000f */
[----:B------:R-:W-:Y:S04]  /*06b0*/  LDS R9, [R20+0x100] ;  /* 0x0001000014097984 */ /* 0x000fe80000000800 */
[----:B------:R-:W1:Y:S01]  /*06c0*/  LDS.128 R12, [R7+0x10] ;  /* 0x00001000070c7984 */ /* 0x000e620000000c00 */
[----:B--2---:R-:W-:-:S03]  /*06d0*/  FFMA R31, R31, R10, R34 ;  /* 0x0000000a1f1f7223 */ /* 0x004fc60000000022 */
        /* <DEDUP_REMOVED lines=8> */
[----:B------:R-:W-:-:S03]  /*0760*/  FFMA R33, R33, R14, R32 ;  /* 0x0000000e21217223 */ /* 0x000fc60000000020 */
[----:B------:R-:W2:Y:S04]  /*0770*/  LDS R32, [R20+0x280] ;  /* 0x0002800014207984 */ /* 0x000ea80000000800 */
[----:B------:R-:W3:Y:S01]  /*0780*/  LDS R14, [R20+0x2c0] ;  /* 0x0002c000140e7984 */ /* 0x000ee20000000800 */
[----:B0-----:R-:W-:-:S04]  /*0790*/  FFMA R15, R12, R15, R33 ;  /* 0x0000000f0c0f7223 */ /* 0x001fc80000000021 */
[----:B-1----:R-:W-:-:S04]  /*07a0*/  FFMA R8, R8, R13, R15 ;  /* 0x0000000d08087223 */ /* 0x002fc8000000000f */
[----:B------:R-:W-:Y:S02]  /*07b0*/  FFMA R9, R31, R9, R8 ;  /* 0x000000091f097223 */ /* 0x000fe40000000008 */
[----:B------:R-:W-:Y:S02]  /*07c0*/  LDS R31, [R20+0x380] ;  /* 0x00038000141f7984 */ /* 0x000fe40000000800 */
[----:B--2---:R-:W-:Y:S02]  /*07d0*/  FFMA R13, R32, R10, R9 ;  /* 0x0000000a200d7223 */ /* 0x004fe40000000009 */
[----:B------:R-:W-:Y:S02]  /*07e0*/  LDS R9, [R20+0x300] ;  /* 0x0003000014097984 */ /* 0x000fe40000000800 */
        /* <DEDUP_REMOVED lines=10> */
[----:B------:R-:W-:Y:S01]  /*0890*/  IMAD.WIDE.U32 R18, R30, 0x4, R18 ;  /* 0x000000041e127825 */ /* 0x000fe200078e0012 */
[----:B---3--:R-:W-:Y:S04]  /*08a0*/  STS [R22], R33 ;  /* 0x0000002116007388 */ /* 0x008fe80000000800 */
[----:B--2---:R-:W-:Y:S01]  /*08b0*/  STS [R6], R32 ;  /* 0x0000002006007388 */ /* 0x004fe20000000800 */
[----:B------:R-:W-:Y:S06]  /*08c0*/  BAR.SYNC.DEFER_BLOCKING 0x0 ;  /* 0x0000000000007b1d */ /* 0x000fec0000010000 */
[----:B------:R-:W-:Y:S04]  /*08d0*/  LDS R35, [R20] ;  /* 0x0000000014237984 */ /* 0x000fe80000000800 */
[----:B------:R-:W0:Y:S04]  /*08e0*/  LDS.128 R8, [R7] ;  /* 0x0000000007087984 */ /* 0x000e280000000c00 */
[----:B------:R-:W1:Y:S04]  /*08f0*/  LDS R12, [R20+0x40] ;  /* 0x00004000140c7984 */ /* 0x000e680000000800 */
[----:B------:R-:W2:Y:S04]  /*0900*/  LDS R31, [R20+0x80] ;  /* 0x00008000141f7984 */ /* 0x000ea80000000800 */
[----:B------:R-:W3:Y:S04]  /*0910*/  LDS R33, [R20+0xc0] ;  /* 0x0000c00014217984 */ /* 0x000ee80000000800 */
[----:B------:R-:W-:Y:S01]  /*0920*/  LDS R34, [R20+0x340] ;  /* 0x0003400014227984 */ /* 0x000fe20000000800 */
[----:B0-----:R-:W-:-:S03]  /*0930*/  FFMA R15, R8, R35, R15 ;  /* 0x00000023080f7223 */ /* 0x001fc6000000000f */
[----:B------:R-:W-:Y:S01]  /*0940*/  LDS R8, [R20+0x140] ;  /* 0x0001400014087984 */ /* 0x000fe20000000800 */
[----:B-1----:R-:W-:-:S03]  /*0950*/  FFMA R32, R12, R9, R15 ;  /* 0x000000090c207223 */ /* 0x002fc6000000000f */
[----:B------:R-:W-:Y:S04]  /*0960*/  LDS R9, [R20+0x100] ;  /* 0x0001000014097984 */ /* 0x000fe80000000800 */
[----:B------:R-:W0:Y:S01]  /*0970*/  LDS.128 R12, [R7+0x10] ;  /* 0x00001000070c7984 */ /* 0x000e220000000c00 */
[----:B--2---:R-:W-:-:S03]  /*0980*/  FFMA R10, R31, R10, R32 ;  /* 0x0000000a1f0a7223 */ /* 0x004fc60000000020 */
[----:B------:R-:W1:Y:S01]  /*0990*/  LDS R31, [R20+0x180] ;  /* 0x00018000141f7984 */ /* 0x000e620000000800 */
[----:B---3--:R-:W-:-:S03]  /*09a0*/  FFMA R11, R33, R11, R10 ;  /* 0x0000000b210b7223 */ /* 0x008fc6000000000a */
[----:B------:R-:W-:Y:S04]  /*09b0*/  LDS R33, [R20+0x200] ;  /* 0x0002000014217984 */ /* 0x000fe80000000800 */
[----:B------:R-:W-:Y:S01]  /*09c0*/  LDS R35, [R20+0x240] ;  /* 0x0002400014237984 */ /* 0x000fe20000000800 */
[----:B0-----:R-:W-:-:S03]  /*09d0*/  FFMA R9, R12, R9, R11 ;  /* 0x000000090c097223 */ /* 0x001fc6000000000b */
[----:B------:R-:W0:Y:S01]  /*09e0*/  LDS R12, [R20+0x1c0] ;  /* 0x0001c000140c7984 */ /* 0x000e220000000800 */
[----:B------:R-:W-:-:S03]  /*09f0*/  FFMA R32, R8, R13, R9 ;  /* 0x0000000d08207223 */ /* 0x000fc60000000009 */
[----:B------:R-:W2:Y:S04]  /*0a00*/  LDS.128 R8, [R7+0x20] ;  /* 0x0000200007087984 */ /* 0x000ea80000000c00 */
[----:B------:R-:W3:Y:S01]  /*0a10*/  LDS R13, [R20+0x280] ;  /* 0x00028000140d7984 */ /* 0x000ee20000000800 */
[----:B-1----:R-:W-:-:S03]  /*0a20*/  FFMA R31, R31, R14, R32 ;  /* 0x0000000e1f1f7223 */ /* 0x002fc60000000020 */
[----:B------:R-:W-:Y:S01]  /*0a30*/  LDS R32, [R20+0x3c0] ;  /* 0x0003c00014207984 */ /* 0x000fe20000000800 */
[----:B0-----:R-:W-:-:S04]  /*0a40*/  FFMA R15, R12, R15, R31 ;  /* 0x0000000f0c0f7223 */ /* 0x001fc8000000001f */
[----:B--2---:R-:W-:Y:S02]  /*0a50*/  FFMA R8, R8, R33, R15 ;  /* 0x0000002108087223 */ /* 0x004fe4000000000f */
[----:B------:R-:W-:Y:S02]  /*0a60*/  LDS R33, [R20+0x380] ;  /* 0x0003800014217984 */ /* 0x000fe40000000800 */
[----:B------:R-:W-:Y:S02]  /*0a70*/  FFMA R12, R35, R9, R8 ;  /* 0x00000009230c7223 */ /* 0x000fe40000000008 */
[----:B------:R-:W0:Y:S02]  /*0a80*/  LDS R8, [R20+0x2c0] ;  /* 0x0002c00014087984 */ /* 0x000e240000000800 */
[----:B---3--:R-:W-:Y:S02]  /*0a90*/  FFMA R9, R13, R10, R12 ;  /* 0x0000000a0d097223 */ /* 0x008fe4000000000c */
[----:B------:R-:W-:Y:S04]  /*0aa0*/  LDS R35, [R20+0x300] ;  /* 0x0003000014237984 */ /* 0x000fe80000000800 */
[----:B------:R-:W1:Y:S01]  /*0ab0*/  LDS.128 R12, [R7+0x30] ;  /* 0x00003000070c7984 */ /* 0x000e620000000c00 */
[----:B------:R-:W-:Y:S06]  /*0ac0*/  BAR.SYNC.DEFER_BLOCKING 0x0 ;  /* 0x0000000000007b1d */ /* 0x000fec0000010000 */
[----:B------:R0:W2:Y:S04]  /*0ad0*/  LDG.E R16, desc[UR8][R16.64+0xc0] ;  /* 0x0000c00810107981 */ /* 0x0000a8000c1e1900 */
[----:B------:R-:W3:Y:S01]  /*0ae0*/  LDG.E R19, desc[UR8][R18.64] ;  /* 0x0000000812137981 */ /* 0x000ee2000c1e1900 */
[----:B0-----:R-:W-:-:S04]  /*0af0*/  FFMA R17, R8, R11, R9 ;  /* 0x0000000b08117223 */ /* 0x001fc80000000009 */
[----:B-1----:R-:W-:-:S04]  /*0b00*/  FFMA R35, R12, R35, R17 ;  /* 0x000000230c237223 */ /* 0x002fc80000000011 */
[----:B------:R-:W-:-:S04]  /*0b10*/  FFMA R34, R34, R13, R35 ;  /* 0x0000000d22227223 */ /* 0x000fc80000000023 */
[----:B------:R-:W-:-:S04]  /*0b20*/  FFMA R33, R33, R14, R34 ;  /* 0x0000000e21217223 */ /* 0x000fc80000000022 */
[----:B------:R-:W-:Y:S01]  /*0b30*/  FFMA R17, R32, R15, R33 ;  /* 0x0000000f20117223 */ /* 0x000fe20000000021 */
[----:B------:R-:W-:-:S04]  /*0b40*/  IADD3 R25, PT, PT, R25, 0x4, RZ ;  /* 0x0000000419197810 */ /* 0x000fc80007ffe0ff */
[----:B------:R-:W-:Y:S02]  /*0b50*/  ISETP.NE.AND P0, PT, R25, RZ, PT ;  /* 0x000000ff1900720c */ /* 0x000fe40003f05270 */
[----:B------:R-:W-:Y:S02]  /*0b60*/  IADD3 R27, PT, PT, R27, 0x40, RZ ;  /* 0x000000401b1b7810 */ /* 0x000fe40007ffe0ff */
[C---:B------:R-:W-:Y:S02]  /*0b70*/  LEA R30, R5.reuse, R30, 0x6 ;  /* 0x0000001e051e7211 */ /* 0x040fe400078e30ff */
[C---:B------:R-:W-:Y:S02]  /*0b80*/  LEA R28, R5.reuse, R28, 0x6 ;  /* 0x0000001c051c7211 */ /* 0x040fe400078e30ff */
[C---:B------:R-:W-:Y:S02]  /*0b90*/  LEA R26, R5.reuse, R26, 0x6 ;  /* 0x0000001a051a7211 */ /* 0x040fe400078e30ff */
[----:B------:R-:W-:Y:S01]  /*0ba0*/  LEA R24, R5, R24, 0x6 ;  /* 0x0000001805187211 */ /* 0x000fe200078e30ff */
[----:B--2---:R-:W-:Y:S04]  /*0bb0*/  STS [R22], R16 ;  /* 0x0000001016007388 */ /* 0x004fe80000000800 */
[----:B---3--:R-:W-:Y:S01]  /*0bc0*/  STS [R6], R19 ;  /* 0x0000001306007388 */ /* 0x008fe20000000800 */
[----:B------:R-:W-:Y:S06]  /*0bd0*/  BAR.SYNC.DEFER_BLOCKING 0x0 ;  /* 0x0000000000007b1d */ /* 0x000fec0000010000 */
[----:B------:R-:W-:Y:S04]  /*0be0*/  LDS R31, [R20] ;  /* 0x00000000141f7984 */ /* 0x000fe80000000800 */
[----:B------:R-:W0:Y:S04]  /*0bf0*/  LDS.128 R8, [R7] ;  /* 0x0000000007087984 */ /* 0x000e280000000c00 */
[----:B------:R-:W1:Y:S04]  /*0c00*/  LDS R36, [R20+0x40] ;  /* 0x0000400014247984 */ /* 0x000e680000000800 */
[----:B------:R-:W2:Y:S04]  /*0c10*/  LDS R37, [R20+0x80] ;  /* 0x0000800014257984 */ /* 0x000ea80000000800 */
[----:B------:R-:W3:Y:S04]  /*0c20*/  LDS R34, [R20+0xc0] ;  /* 0x0000c00014227984 */ /* 0x000ee80000000800 */
[----:B------:R-:W-:Y:S04]  /*0c30*/  LDS R33, [R20+0x100] ;  /* 0x0001000014217984 */ /* 0x000fe80000000800 */
[----:B------:R-:W4:Y:S04]  /*0c40*/  LDS.128 R12, [R7+0x10] ;  /* 0x00001000070c7984 */ /* 0x000f280000000c00 */
[----:B------:R-:W5:Y:S04]  /*0c50*/  LDS R32, [R20+0x140] ;  /* 0x0001400014207984 */ /* 0x000f680000000800 */
[----:B------:R-:W5:Y:S01]  /*0c60*/  LDS R35, [R20+0x180] ;  /* 0x0001800014237984 */ /* 0x000f620000000800 */
[----:B0-----:R-:W-:-:S03]  /*0c70*/  FFMA R17, R8, R31, R17 ;  /* 0x0000001f08117223 */ /* 0x001fc60000000011 */
[----:B------:R-:W0:Y:S01]  /*0c80*/  LDS R8, [R20+0x1c0] ;  /* 0x0001c00014087984 */ /* 0x000e220000000800 */
[----:B-1----:R-:W-:-:S03]  /*0c90*/  FFMA R36, R36, R9, R17 ;  /* 0x0000000924247223 */ /* 0x002fc60000000011 */
[----:B------:R-:W-:Y:S04]  /*0ca0*/  LDS R31, [R20+0x200] ;  /* 0x00020000141f7984 */ /* 0x000fe80000000800 */
[----:B------:R-:W1:Y:S01]  /*0cb0*/  LDS.128 R16, [R7+0x20] ;  /* 0x0000200007107984 */ /* 0x000e620000000c00 */
[----:B--2---:R-:W-:-:S04]  /*0cc0*/  FFMA R37, R37, R10, R36 ;  /* 0x0000000a25257223 */ /* 0x004fc80000000024 */
[----:B---3--:R-:W-:-:S04]  /*0cd0*/  FFMA R11, R34, R11, R37 ;  /* 0x0000000b220b7223 */ /* 0x008fc80000000025 */
[----:B----4-:R-:W-:Y:S02]  /*0ce0*/  FFMA R11, R12, R33, R11 ;  /* 0x000000210c0b7223 */ /* 0x010fe4000000000b */
[----:B------:R-:W2:Y:S02]  /*0cf0*/  LDS R12, [R20+0x240] ;  /* 0x00024000140c7984 */ /* 0x000ea40000000800 */
[----:B-----5:R-:W-:Y:S02]  /*0d00*/  FFMA R32, R32, R13, R11 ;  /* 0x0000000d20207223 */ /* 0x020fe4000000000b */
[----:B------:R-:W3:Y:S02]  /*0d10*/  LDS R13, [R20+0x280] ;  /* 0x00028000140d7984 */ /* 0x000ee40000000800 */
[----:B------:R-:W-:Y:S02]  /*0d20*/  FFMA R35, R35, R14, R32 ;  /* 0x0000000e23237223 */ /* 0x000fe40000000020 */
[----:B------:R-:W4:Y:S04]  /*0d30*/  LDS R14, [R20+0x2c0] ;  /* 0x0002c000140e7984 */ /* 0x000f280000000800 */
[----:B------:R-:W-:Y:S01]  /*0d40*/  LDS R32, [R20+0x340] ;  /* 0x0003400014207984 */ /* 0x000fe20000000800 */
[----:B0-----:R-:W-:-:S03]  /*0d50*/  FFMA R35, R8, R15, R35 ;  /* 0x0000000f08237223 */ /* 0x001fc60000000023 */
[----:B------:R-:W-:Y:S04]  /*0d60*/  LDS R15, [R20+0x300] ;  /* 0x00030000140f7984 */ /* 0x000fe80000000800 */
[----:B------:R-:W0:Y:S01]  /*0d70*/  LDS.128 R8, [R7+0x30] ;  /* 0x0000300007087984 */ /* 0x000e220000000c00 */
[----:B-1----:R-:W-:-:S03]  /*0d80*/  FFMA R35, R16, R31, R35 ;  /* 0x0000001f10237223 */ /* 0x002fc60000000023 */
[----:B------:R-:W1:Y:S04]  /*0d90*/  LDS R31, [R20+0x380] ;  /* 0x00038000141f7984 */ /* 0x000e680000000800 */
[----:B------:R-:W5:Y:S01]  /*0da0*/  LDS R16, [R20+0x3c0] ;  /* 0x0003c00014107984 */ /* 0x000f620000000800 */
[----:B--2---:R-:W-:-:S04]  /*0db0*/  FFMA R12, R12, R17, R35 ;  /* 0x000000110c0c7223 */ /* 0x004fc80000000023 */
[----:B---3--:R-:W-:-:S04]  /*0dc0*/  FFMA R13, R13, R18, R12 ;  /* 0x000000120d0d7223 */ /* 0x008fc8000000000c */
[----:B----4-:R-:W-:-:S04]  /*0dd0*/  FFMA R13, R14, R19, R13 ;  /* 0x000000130e0d7223 */ /* 0x010fc8000000000d */
[----:B0-----:R-:W-:-:S04]  /*0de0*/  FFMA R13, R8, R15, R13 ;  /* 0x0000000f080d7223 */ /* 0x001fc8000000000d */
[----:B------:R-:W-:-:S04]  /*0df0*/  FFMA R32, R32, R9, R13 ;  /* 0x0000000920207223 */ /* 0x000fc8000000000d */
[----:B-1----:R-:W-:-:S04]  /*0e00*/  FFMA R31, R31, R10, R32 ;  /* 0x0000000a1f1f7223 */ /* 0x002fc80000000020 */
[----:B-----5:R-:W-:Y:S01]  /*0e10*/  FFMA R31, R16, R11, R31 ;  /* 0x0000000b101f7223 */ /* 0x020fe2000000001f */
[----:B------:R-:W-:Y:S06]  /*0e20*/  BAR.SYNC.DEFER_BLOCKING 0x0 ;  /* 0x0000000000007b1d */ /* 0x000fec0000010000 */
[----:B------:R-:W-:Y:S05]  /*0e30*/  @P0 BRA `(.L_x_2) ;  /* 0xfffffff400240947 */ /* 0x000fea000383ffff */
.L_x_1:
[----:B------:R-:W-:-:S13]  /*0e40*/  LOP3.LUT P0, R6, R29, 0x3, RZ, 0xc0, !PT ;  /* 0x000000031d067812 */ /* 0x000fda000780c0ff */
[----:B------:R-:W-:Y:S05]  /*0e50*/  @!P0 BRA `(.L_x_0) ;  /* 0x00000008007c8947 */ /* 0x000fea0003800000 */
[----:B------:R-:W-:Y:S02]  /*0e60*/  ISETP.NE.AND P0, PT, R6, 0x1, PT ;  /* 0x000000010600780c */ /* 0x000fe40003f05270 */
[----:B------:R-:W-:-:S04]  /*0e70*/  LOP3.LUT R29, R29, 0x1, RZ, 0xc0, !PT ;  /* 0x000000011d1d7812 */ /* 0x000fc800078ec0ff */
[----:B------:R-:W-:-:S07]  /*0e80*/  ISETP.NE.U32.AND P1, PT, R29, 0x1, PT ;  /* 0x000000011d00780c */ /* 0x000fce0003f25070 */
[----:B------:R-:W-:Y:S06]  /*0e90*/  @!P0 BRA `(.L_x_3) ;  /* 0x0000000400908947 */ /* 0x000fec0003800000 */
[----:B------:R-:W0:Y:S01]  /*0ea0*/  LDC.64 R24, c[0x0][0x380] ;  /* 0x0000e000ff187b82 */ /* 0x000e220000000a00 */
[C---:B------:R-:W-:Y:S02]  /*0eb0*/  LEA R18, R0.reuse, R3, 0x4 ;  /* 0x0000000300127211 */ /* 0x040fe400078e20ff */
[----:B------:R-:W-:-:S03]  /*0ec0*/  LEA R9, R0, R21, 0x4 ;  /* 0x0000001500097211 */ /* 0x000fc600078e20ff */
[----:B------:R-:W-:Y:S02]  /*0ed0*/  IMAD R13, R18, R5, R4 ;  /* 0x00000005120d7224 */ /* 0x000fe400078e0204 */
[----:B------:R-:W1:Y:S01]  /*0ee0*/  LDC.64 R16, c[0x0][0x388] ;  /* 0x0000e200ff107b82 */ /* 0x000e620000000a00 */
[----:B0-----:R-:W-:-:S05]  /*0ef0*/  IMAD.WIDE R24, R9, 0x4, R24 ;  /* 0x0000000409187825 */ /* 0x001fca00078e0218 */
[----:B------:R-:W2:Y:S01]  /*0f00*/  LDG.E R19, desc[UR8][R24.64] ;  /* 0x0000000818137981 */ /* 0x000ea2000c1e1900 */
[----:B-1----:R-:W-:-:S05]  /*0f10*/  IMAD.WIDE.U32 R12, R13, 0x4, R16 ;  /* 0x000000040d0c7825 */ /* 0x002fca00078e0010 */
[----:B------:R-:W3:Y:S01]  /*0f20*/  LDG.E R27, desc[UR8][R12.64] ;  /* 0x000000080c1b7981 */ /* 0x000ee2000c1e1900 */
[----:B------:R-:W-:-:S04]  /*0f30*/  UIADD3 UR5, UPT, UPT, UR4, 0x400, URZ ;  /* 0x0000040004057890 */ /* 0x000fc8000fffe0ff */
[----:B------:R-:W-:Y:S01]  /*0f40*/  ULEA UR5, UR6, UR5, 0x18 ;  /* 0x0000000506057291 */ /* 0x000fe2000f8ec0ff */
[----:B------:R-:W-:-:S05]  /*0f50*/  LEA R28, R2, R7, 0x2 ;  /* 0x00000007021c7211 */ /* 0x000fca00078e10ff */
[----:B------:R-:W-:-:S04]  /*0f60*/  LEA R6, R2, UR5, 0x2 ;  /* 0x0000000502067c11 */ /* 0x000fc8000f8e10ff */
[----:B------:R-:W-:Y:S02]  /*0f70*/  LEA R30, R3, R6, 0x6 ;  /* 0x00000006031e7211 */ /* 0x000fe400078e30ff */
[----:B------:R-:W-:Y:S01]  /*0f80*/  IADD3 R18, PT, PT, R18, 0x10, RZ ;  /* 0x0000001012127810 */ /* 0x000fe20007ffe0ff */
        /* <DEDUP_REMOVED lines=11> */
[----:B------:R-:W5:Y:S04]  /*1040*/  LDS R19, [R6+0x180] ;  /* 0x0001800006137984 */ /* 0x000f680000000800 */
[----:B------:R-:W5:Y:S04]  /*1050*/  LDS R20, [R6+0x1c0] ;  /* 0x0001c00006147984 */ /* 0x000f680000000800 */
[----:B------:R-:W-:Y:S01]  /*1060*/  LDS R35, [R6+0x280] ;  /* 0x0002800006237984 */ /* 0x000fe20000000800 */
[----:B0-----:R-:W-:-:S03]  /*1070*/  FFMA R8, R8, R26, R31 ;  /* 0x0000001a08087223 */ /* 0x001fc6000000001f */
[----:B------:R-:W-:Y:S01]  /*1080*/  LDS R31, [R6+0x300] ;  /* 0x00030000061f7984 */ /* 0x000fe20000000800 */
[----:B-1----:R-:W-:-:S03]  /*1090*/  FFMA R9, R29, R9, R8 ;  /* 0x000000091d097223 */ /* 0x002fc60000000008 */
[----:B------:R-:W-:Y:S01]  /*10a0*/  LDS R29, [R6+0x200] ;  /* 0x00020000061d7984 */ /* 0x000fe20000000800 */
[----:B--2---:R-:W-:-:S03]  /*10b0*/  FFMA R10, R32, R10, R9 ;  /* 0x0000000a200a7223 */ /* 0x004fc60000000009 */
[----:B------:R-:W-:Y:S01]  /*10c0*/  LDS R32, [R6+0x2c0] ;  /* 0x0002c00006207984 */ /* 0x000fe20000000800 */
[----:B---3--:R-:W-:-:S03]  /*10d0*/  FFMA R11, R33, R11, R10 ;  /* 0x0000000b210b7223 */ /* 0x008fc6000000000a */
[----:B------:R-:W-:Y:S04]  /*10e0*/  LDS R33, [R6+0x380] ;  /* 0x0003800006217984 */ /* 0x000fe80000000800 */
[----:B------:R-:W-:Y:S01]  /*10f0*/  LDS R26, [R6+0x3c0] ;  /* 0x0003c000061a7984 */ /* 0x000fe20000000800 */
[----:B----4-:R-:W-:-:S03]  /*1100*/  FFMA R11, R12, R34, R11 ;  /* 0x000000220c0b7223 */ /* 0x010fc6000000000b */
[----:B------:R-:W-:Y:S01]  /*1110*/  LDS R34, [R6+0x240] ;  /* 0x0002400006227984 */ /* 0x000fe20000000800 */
[----:B-----5:R-:W-:Y:S01]  /*1120*/  FFMA R22, R22, R13, R11 ;  /* 0x0000000d16167223 */ /* 0x020fe2000000000b */
[----:B------:R-:W-:Y:S02]  /*1130*/  IMAD R13, R18, R5, R4 ;  /* 0x00000005120d7224 */ /* 0x000fe400078e0204 */
[----:B------:R-:W0:Y:S01]  /*1140*/  LDS.128 R8, [R7+0x20] ;  /* 0x0000200007087984 */ /* 0x000e220000000c00 */
[----:B------:R-:W-:Y:S01]  /*1150*/  FFMA R19, R19, R14, R22 ;  /* 0x0000000e13137223 */ /* 0x000fe20000000016 */
[----:B------:R-:W-:Y:S02]  /*1160*/  IMAD.WIDE.U32 R12, R13, 0x4, R16 ;  /* 0x000000040d0c7825 */ /* 0x000fe400078e0010 */
[----:B------:R-:W-:Y:S02]  /*1170*/  LDS R22, [R6+0x340] ;  /* 0x0003400006167984 */ /* 0x000fe40000000800 */
[----:B------:R-:W-:-:S02]  /*1180*/  FFMA R37, R20, R15, R19 ;  /* 0x0000000f14257223 */ /* 0x000fc40000000013 */
[----:B------:R-:W1:Y:S01]  /*1190*/  LDS.128 R16, [R7+0x30] ;  /* 0x0000300007107984 */ /* 0x000e620000000c00 */
[----:B------:R-:W-:Y:S06]  /*11a0*/  BAR.SYNC.DEFER_BLOCKING 0x0 ;  /* 0x0000000000007b1d */ /* 0x000fec0000010000 */
[----:B------:R-:W2:Y:S04]  /*11b0*/  LDG.E R25, desc[UR8][R24.64+0x40] ;  /* 0x0000400818197981 */ /* 0x000ea8000c1e1900 */
[----:B------:R-:W3:Y:S01]  /*11c0*/  LDG.E R36, desc[UR8][R12.64] ;  /* 0x000000080c247981 */ /* 0x000ee2000c1e1900 */
[----:B0-----:R-:W-:-:S04]  /*11d0*/  FFMA R37, R8, R29, R37 ;  /* 0x0000001d08257223 */ /* 0x001fc80000000025 */
[----:B------:R-:W-:-:S04]  /*11e0*/  FFMA R34, R34, R9, R37 ;  /* 0x0000000922227223 */ /* 0x000fc80000000025 */
[----:B------:R-:W-:-:S04]  /*11f0*/  FFMA R35, R35, R10, R34 ;  /* 0x0000000a23237223 */ /* 0x000fc80000000022 */
[----:B------:R-:W-:-:S04]  /*1200*/  FFMA R35, R32, R11, R35 ;  /* 0x0000000b20237223 */ /* 0x000fc80000000023 */
[----:B-1----:R-:W-:-:S04]  /*1210*/  FFMA R31, R16, R31, R35 ;  /* 0x0000001f101f7223 */ /* 0x002fc80000000023 */
[----:B------:R-:W-:-:S04]  /*1220*/  FFMA R22, R22, R17, R31 ;  /* 0x0000001116167223 */ /* 0x000fc8000000001f */
[----:B------:R-:W-:-:S04]  /*1230*/  FFMA R33, R33, R18, R22 ;  /* 0x0000001221217223 */ /* 0x000fc80000000016 */
[----:B------:R-:W-:Y:S01]  /*1240*/  FFMA R35, R26, R19, R33 ;  /* 0x000000131a237223 */ /* 0x000fe20000000021 */
        /* <DEDUP_REMOVED lines=14> */
[----:B------:R-:W-:Y:S04]  /*1330*/  LDS R33, [R6+0x200] ;  /* 0x0002000006217984 */ /* 0x000fe80000000800 */
[----:B------:R-:W5:Y:S01]  /*1340*/  LDS.128 R16, [R7+0x20] ;  /* 0x0000200007107984 */ /* 0x000f620000000c00 */
[----:B0-----:R-:W-:-:S03]  /*1350*/  FFMA R27, R12, R27, R35 ;  /* 0x0000001b0c1b7223 */ /* 0x001fc60000000023 */
[----:B------:R-:W0:Y:S01]  /*1360*/  LDS R26, [R6+0x240] ;  /* 0x00024000061a7984 */ /* 0x000e220000000800 */
[----:B-1----:R-:W-:-:S03]  /*1370*/  FFMA R20, R20, R13, R27 ;  /* 0x0000000d14147223 */ /* 0x002fc6000000001b */
[----:B------:R-:W1:Y:S01]  /*1380*/  LDS R27, [R6+0x280] ;  /* 0x00028000061b7984 */ /* 0x000e620000000800 */
[----:B--2---:R-:W-:-:S03]  /*1390*/  FFMA R29, R29, R14, R20 ;  /* 0x0000000e1d1d7223 */ /* 0x004fc60000000014 */
[----:B------:R-:W2:Y:S01]  /*13a0*/  LDS R20, [R6+0x2c0] ;  /* 0x0002c00006147984 */ /* 0x000ea20000000800 */
[----:B---3--:R-:W-:-:S03]  /*13b0*/  FFMA R35, R24, R15, R29 ;  /* 0x0000000f18237223 */ /* 0x008fc6000000001d */
[----:B------:R-:W-:Y:S04]  /*13c0*/  LDS R29, [R6+0x300] ;  /* 0x00030000061d7984 */ /* 0x000fe80000000800 */
[----:B------:R-:W3:Y:S01]  /*13d0*/  LDS.128 R12, [R7+0x30] ;  /* 0x00003000070c7984 */ /* 0x000ee20000000c00 */
[----:B----4-:R-:W-:-:S03]  /*13e0*/  FFMA R35, R8, R25, R35 ;  /* 0x0000001908237223 */ /* 0x010fc60000000023 */
[----:B------:R-:W4:Y:S04]  /*13f0*/  LDS R24, [R6+0x340] ;  /* 0x0003400006187984 */ /* 0x000f280000000800 */
[----:B------:R-:W4:Y:S01]  /*1400*/  LDS R25, [R6+0x380] ;  /* 0x0003800006197984 */ /* 0x000f220000000800 */
[----:B-----5:R-:W-:-:S03]  /*1410*/  FFMA R28, R28, R9, R35 ;  /* 0x000000091c1c7223 */ /* 0x020fc60000000023 */
[----:B------:R-:W5:Y:S01]  /*1420*/  LDS R8, [R6+0x3c0] ;  /* 0x0003c00006087984 */ /* 0x000f620000000800 */
[----:B------:R-:W-:-:S04]  /*1430*/  FFMA R31, R31, R10, R28 ;  /* 0x0000000a1f1f7223 */ /* 0x000fc8000000001c */
[----:B------:R-:W-:-:S04]  /*1440*/  FFMA R11, R22, R11, R31 ;  /* 0x0000000b160b7223 */ /* 0x000fc8000000001f */
[----:B------:R-:W-:-:S04]  /*1450*/  FFMA R11, R16, R33, R11 ;  /* 0x00000021100b7223 */ /* 0x000fc8000000000b */
[----:B0-----:R-:W-:-:S04]  /*1460*/  FFMA R26, R26, R17, R11 ;  /* 0x000000111a1a7223 */ /* 0x001fc8000000000b */
[----:B-1----:R-:W-:-:S04]  /*1470*/  FFMA R27, R27, R18, R26 ;  /* 0x000000121b1b7223 */ /* 0x002fc8000000001a */
[----:B--2---:R-:W-:-:S04]  /*1480*/  FFMA R19, R20, R19, R27 ;  /* 0x0000001314137223 */ /* 0x004fc8000000001b */
[----:B---3--:R-:W-:-:S04]  /*1490*/  FFMA R19, R12, R29, R19 ;  /* 0x0000001d0c137223 */ /* 0x008fc80000000013 */
[----:B----4-:R-:W-:-:S04]  /*14a0*/  FFMA R24, R24, R13, R19 ;  /* 0x0000000d18187223 */ /* 0x010fc80000000013 */
[----:B------:R-:W-:-:S04]  /*14b0*/  FFMA R25, R25, R14, R24 ;  /* 0x0000000e19197223 */ /* 0x000fc80000000018 */
[----:B-----5:R-:W-:Y:S01]  /*14c0*/  FFMA R31, R8, R15, R25 ;  /* 0x0000000f081f7223 */ /* 0x020fe20000000019 */
[----:B------:R-:W-:Y:S06]  /*14d0*/  BAR.SYNC.DEFER_BLOCKING 0x0 ;  /* 0x0000000000007b1d */ /* 0x000fec0000010000 */
.L_x_3:
[----:B------:R-:W-:Y:S05]  /*14e0*/  @P1 BRA `(.L_x_0) ;  /* 0x0000000000d81947 */ /* 0x000fea0003800000 */
[----:B------:R-:W0:Y:S01]  /*14f0*/  LDC.64 R8, c[0x0][0x380] ;  /* 0x0000e000ff087b82 */ /* 0x000e220000000a00 */
[C---:B------:R-:W-:Y:S02]  /*1500*/  LEA R6, R0.reuse, R3, 0x4 ;  /* 0x0000000300067211 */ /* 0x040fe400078e20ff */
[----:B------:R-:W-:-:S03]  /*1510*/  LEA R21, R0, R21, 0x4 ;  /* 0x0000001500157211 */ /* 0x000fc600078e20ff */
[----:B------:R-:W-:Y:S02]  /*1520*/  IMAD R11, R6, R5, R4 ;  /* 0x00000005060b7224 */ /* 0x000fe400078e0204 */
[----:B------:R-:W1:Y:S01]  /*1530*/  LDC.64 R12, c[0x0][0x388] ;  /* 0x0000e200ff0c7b82 */ /* 0x000e620000000a00 */
[----:B0-----:R-:W-:-:S05]  /*1540*/  IMAD.WIDE R8, R21, 0x4, R8 ;  /* 0x0000000415087825 */ /* 0x001fca00078e0208 */
[----:B------:R-:W2:Y:S01]  /*1550*/  LDG.E R6, desc[UR8][R8.64] ;  /* 0x0000000808067981 */ /* 0x000ea2000c1e1900 */
[----:B-1----:R-:W-:-:S06]  /*1560*/  IMAD.WIDE.U32 R12, R11, 0x4, R12 ;  /* 0x000000040b0c7825 */ /* 0x002fcc00078e000c */
[----:B------:R-:W3:Y:S01]  /*1570*/  LDG.E R12, desc[UR8][R12.64] ;  /* 0x000000080c0c7981 */ /* 0x000ee2000c1e1900 */
[----:B------:R-:W-:-:S04]  /*1580*/  UIADD3 UR4, UPT, UPT, UR4, 0x400, URZ ;  /* 0x0000040004047890 */ /* 0x000fc8000fffe0ff */
[----:B------:R-:W-:Y:S01]  /*1590*/  ULEA UR4, UR6, UR4, 0x18 ;  /* 0x0000000406047291 */ /* 0x000fe2000f8ec0ff */
[----:B------:R-:W-:-:S05]  /*15a0*/  LEA R15, R2, R7, 0x2 ;  /* 0x00000007020f7211 */ /* 0x000fca00078e10ff */
[----:B------:R-:W-:-:S04]  /*15b0*/  LEA R0, R2, UR4, 0x2 ;  /* 0x0000000402007c11 */ /* 0x000fc8000f8e10ff */
        /* <DEDUP_REMOVED lines=26> */
[----:B------:R-:W4:Y:S01]  /*1760*/  LDS R10, [R0+0x340] ;  /* 0x00034000000a7984 */ /* 0x000f220000000800 */
[----:B-----5:R-:W-:-:S03]  /*1770*/  FFMA R2, R2, R17, R3 ;  /* 0x0000001102027223 */ /* 0x020fc60000000003 */
[----:B------:R-:W5:Y:S04]  /*1780*/  LDS R16, [R0+0x380] ;  /* 0x0003800000107984 */ /* 0x000f680000000800 */
        /* <DEDUP_REMOVED lines=9> */
[----:B-----5:R-:W-:-:S04]  /*1820*/  FFMA R16, R16, R30, R9 ;  /* 0x0000001e10107223 */ /* 0x020fc80000000009 */
[----:B------:R-:W-:Y:S01]  /*1830*/  FFMA R31, R3, R31, R16 ;  /* 0x0000001f031f7223 */ /* 0x000fe20000000010 */
[----:B------:R-:W-:Y:S06]  /*1840*/  BAR.SYNC.DEFER_BLOCKING 0x0 ;  /* 0x0000000000007b1d */ /* 0x000fec0000010000 */
.L_x_0:
[----:B------:R-:W-:-:S04]  /*1850*/  VIMNMX R0, PT, PT, R23, R4, !PT ;  /* 0x0000000417007248 */ /* 0x000fc80007fe0100 */
[----:B------:R-:W-:-:S13]  /*1860*/  ISETP.GE.AND P0, PT, R0, R5, PT ;  /* 0x000000050000720c */ /* 0x000fda0003f06270 */
[----:B------:R-:W-:Y:S05]  /*1870*/  @P0 EXIT ;  /* 0x000000000000094d */ /* 0x000fea0003800000 */
[----:B------:R-:W0:Y:S01]  /*1880*/  LDC.64 R2, c[0x0][0x390] ;  /* 0x0000e400ff027b82 */ /* 0x000e220000000a00 */
[----:B------:R-:W-:-:S04]  /*1890*/  IMAD R5, R23, R5, R4 ;  /* 0x0000000517057224 */ /* 0x000fc800078e0204 */
[----:B0-----:R-:W-:-:S05]  /*18a0*/  IMAD.WIDE.U32 R2, R5, 0x4, R2 ;  /* 0x0000000405027825 */ /* 0x001fca00078e0002 */
[----:B------:R-:W-:Y:S01]  /*18b0*/  STG.E desc[UR8][R2.64], R31 ;  /* 0x0000001f02007986 */ /* 0x000fe2000c101908 */
[----:B------:R-:W-:Y:S05]  /*18c0*/  EXIT ;  /* 0x000000000000794d */ /* 0x000fea0003800000 */
.L_x_4:
[----:B------:R-:W-:-:S00]  /*18d0*/  BRA `(.L_x_4) ;  /* 0xfffffffc00fc7947 */ /* 0x000fc0000383ffff */
[----:B------:R-:W-:-:S00]  /*18e0*/  NOP ;  /* 0x0000000000007918 */ /* 0x000fc00000000000 */
        /* <DEDUP_REMOVED lines=9> */
.L_x_5:


//--------------------- .nv.shared._Z14matrixMulTiledPfS_S_i --------------------------
	.section	.nv.shared._Z14matrixMulTiledPfS_S_i,"aw",@nobits
	.sectionflags	@""
	.align	4
.nv.shared._Z14matrixMulTiledPfS_S_i:
	.zero		3072


//--------------------- .nv.shared.reserved.0     --------------------------
	.section	.nv.shared.reserved.0,"aw",@nobits
	.weak		__nv_reservedSMEM_offset_0_alias
	.size		__nv_reservedSMEM_offset_0_alias, 0, 64
	.other		__nv_reservedSMEM_offset_0_alias,@"STO_CUDA_RESERVED_SHARED STV_DEFAULT"
__nv_reservedSMEM_offset_0_alias:
	.zero		0
	.zero		64


//--------------------- .nv.constant0._Z14matrixMulTiledPfS_S_i --------------------------
	.section	.nv.constant0._Z14matrixMulTiledPfS_S_i,"a",@progbits
	.sectionflags	@""
	.align	4
.nv.constant0._Z14matrixMulTiledPfS_S_i:
	.zero		924


//--------------------- SYMBOLS --------------------------

	.type		.nv.reservedSmem.offset0,@object
	.size		.nv.reservedSmem.offset0,0x4
	.type		.nv.reservedSmem.cap,@object
	.size		.nv.reservedSmem.cap,0x4
